//
// Generated by NVIDIA NVVM Compiler
//
// Compiler Build ID: CL-36424714
// Cuda compilation tools, release 13.0, V13.0.88
// Based on NVVM 20.0.0
//

.version 9.0
.target sm_100
.address_size 64


.entry _ZN36_GLOBAL__N__da7970e1_4_k_cu_4fd888af18tensor_copy_kernelILi256EEEvPKfPfl(
	.param .u64 .ptr .align 1 _ZN36_GLOBAL__N__da7970e1_4_k_cu_4fd888af18tensor_copy_kernelILi256EEEvPKfPfl_param_0,
	.param .u64 .ptr .align 1 _ZN36_GLOBAL__N__da7970e1_4_k_cu_4fd888af18tensor_copy_kernelILi256EEEvPKfPfl_param_1,
	.param .u64 _ZN36_GLOBAL__N__da7970e1_4_k_cu_4fd888af18tensor_copy_kernelILi256EEEvPKfPfl_param_2
)
{
	.reg .pred 	%p<2>;
	.reg .b32 	%r<4>;
	.reg .b32 	%f<2>;
	.reg .b64 	%rd<12>;

	ld.param.u64 	%rd2, [_ZN36_GLOBAL__N__da7970e1_4_k_cu_4fd888af18tensor_copy_kernelILi256EEEvPKfPfl_param_0];
	ld.param.u64 	%rd3, [_ZN36_GLOBAL__N__da7970e1_4_k_cu_4fd888af18tensor_copy_kernelILi256EEEvPKfPfl_param_1];
	ld.param.u64 	%rd4, [_ZN36_GLOBAL__N__da7970e1_4_k_cu_4fd888af18tensor_copy_kernelILi256EEEvPKfPfl_param_2];
	mov.u32 	%r1, %ntid.x;
	mov.u32 	%r2, %ctaid.x;
	mul.wide.u32 	%rd5, %r1, %r2;
	mov.u32 	%r3, %tid.x;
	cvt.u64.u32 	%rd6, %r3;
	add.s64 	%rd1, %rd5, %rd6;
	setp.ge.s64 	%p1, %rd1, %rd4;
	@%p1 bra 	$L__BB0_2;
	cvta.to.global.u64 	%rd7, %rd2;
	cvta.to.global.u64 	%rd8, %rd3;
	shl.b64 	%rd9, %rd1, 2;
	add.s64 	%rd10, %rd7, %rd9;
	ld.global.nc.f32 	%f1, [%rd10];
	add.s64 	%rd11, %rd8, %rd9;
	st.global.f32 	[%rd11], %f1;
$L__BB0_2:
	ret;

}
.entry _ZN36_GLOBAL__N__da7970e1_4_k_cu_4fd888af17tensor_add_kernelILi256EEEvPKfPfl(
	.param .u64 .ptr .align 1 _ZN36_GLOBAL__N__da7970e1_4_k_cu_4fd888af17tensor_add_kernelILi256EEEvPKfPfl_param_0,
	.param .u64 .ptr .align 1 _ZN36_GLOBAL__N__da7970e1_4_k_cu_4fd888af17tensor_add_kernelILi256EEEvPKfPfl_param_1,
	.param .u64 _ZN36_GLOBAL__N__da7970e1_4_k_cu_4fd888af17tensor_add_kernelILi256EEEvPKfPfl_param_2
)
{
	.reg .pred 	%p<2>;
	.reg .b32 	%r<4>;
	.reg .b32 	%f<4>;
	.reg .b64 	%rd<12>;

	ld.param.u64 	%rd2, [_ZN36_GLOBAL__N__da7970e1_4_k_cu_4fd888af17tensor_add_kernelILi256EEEvPKfPfl_param_0];
	ld.param.u64 	%rd3, [_ZN36_GLOBAL__N__da7970e1_4_k_cu_4fd888af17tensor_add_kernelILi256EEEvPKfPfl_param_1];
	ld.param.u64 	%rd4, [_ZN36_GLOBAL__N__da7970e1_4_k_cu_4fd888af17tensor_add_kernelILi256EEEvPKfPfl_param_2];
	mov.u32 	%r1, %ntid.x;
	mov.u32 	%r2, %ctaid.x;
	mul.wide.u32 	%rd5, %r1, %r2;
	mov.u32 	%r3, %tid.x;
	cvt.u64.u32 	%rd6, %r3;
	add.s64 	%rd1, %rd5, %rd6;
	setp.ge.s64 	%p1, %rd1, %rd4;
	@%p1 bra 	$L__BB1_2;
	cvta.to.global.u64 	%rd7, %rd2;
	cvta.to.global.u64 	%rd8, %rd3;
	shl.b64 	%rd9, %rd1, 2;
	add.s64 	%rd10, %rd7, %rd9;
	ld.global.nc.f32 	%f1, [%rd10];
	add.s64 	%rd11, %rd8, %rd9;
	ld.global.f32 	%f2, [%rd11];
	add.f32 	%f3, %f1, %f2;
	st.global.f32 	[%rd11], %f3;
$L__BB1_2:
	ret;

}


// ===== COMPILED SASS (sm_100) =====

	.target	sm_100

	.elftype	@"ET_EXEC"


//--------------------- .note.nv.tkinfo           --------------------------
	.section	.note.nv.tkinfo,"",@"SHT_NOTE"
	.sectionflags	@"SHF_NOTE_NV_TKINFO"
	.tkinfo
        /*0018*/ 	.word	0x00000002
        /*0030*/ 	.string	""
        /*0030*/ 	.string	"ptxas"
        /*0030*/ 	.string	"Cuda compilation tools, release 13.0, V13.0.88"
        /*0030*/ 	.string	"Build cuda_13.0.r13.0/compiler.36424714_0"
        /*0030*/ 	.string	"-arch sm_100 -m 64 "



//--------------------- .note.nv.cuinfo           --------------------------
	.section	.note.nv.cuinfo,"",@"SHT_NOTE"
	.sectionflags	@"SHF_NOTE_NV_CUINFO"
        /*0018*/ 	.short	0x0002
        /*001a*/ 	.short	0x0064
        /*001c*/ 	.short	0x0082
	.zero		2


//--------------------- .nv.info                  --------------------------
	.section	.nv.info,"",@"SHT_CUDA_INFO"
	.align	4


	//----- nvinfo : EIATTR_REGCOUNT
	.align		4
        /*0000*/ 	.byte	0x04, 0x2f
        /*0002*/ 	.short	(.L_1 - .L_0)
	.align		4
.L_0:
        /*0004*/ 	.word	index@(_ZN36_GLOBAL__N__da7970e1_4_k_cu_4fd888af18tensor_copy_kernelILi256EEEvPKfPfl)
        /*0008*/ 	.word	0x00000008


	//----- nvinfo : EIATTR_FRAME_SIZE
	.align		4
.L_1:
        /*000c*/ 	.byte	0x04, 0x11
        /*000e*/ 	.short	(.L_3 - .L_2)
	.align		4
.L_2:
        /*0010*/ 	.word	index@(_ZN36_GLOBAL__N__da7970e1_4_k_cu_4fd888af18tensor_copy_kernelILi256EEEvPKfPfl)
        /*0014*/ 	.word	0x00000000


	//----- nvinfo : EIATTR_REGCOUNT
	.align		4
.L_3:
        /*0018*/ 	.byte	0x04, 0x2f
        /*001a*/ 	.short	(.L_5 - .L_4)
	.align		4
.L_4:
        /*001c*/ 	.word	index@(_ZN36_GLOBAL__N__da7970e1_4_k_cu_4fd888af17tensor_add_kernelILi256EEEvPKfPfl)
        /*0020*/ 	.word	0x0000000a


	//----- nvinfo : EIATTR_FRAME_SIZE
	.align		4
.L_5:
        /*0024*/ 	.byte	0x04, 0x11
        /*0026*/ 	.short	(.L_7 - .L_6)
	.align		4
.L_6:
        /*0028*/ 	.word	index@(_ZN36_GLOBAL__N__da7970e1_4_k_cu_4fd888af17tensor_add_kernelILi256EEEvPKfPfl)
        /*002c*/ 	.word	0x00000000


	//----- nvinfo : EIATTR_MIN_STACK_SIZE
	.align		4
.L_7:
        /*0030*/ 	.byte	0x04, 0x12
        /*0032*/ 	.short	(.L_9 - .L_8)
	.align		4
.L_8:
        /*0034*/ 	.word	index@(_ZN36_GLOBAL__N__da7970e1_4_k_cu_4fd888af17tensor_add_kernelILi256EEEvPKfPfl)
        /*0038*/ 	.word	0x00000000


	//----- nvinfo : EIATTR_MIN_STACK_SIZE
	.align		4
.L_9:
        /*003c*/ 	.byte	0x04, 0x12
        /*003e*/ 	.short	(.L_11 - .L_10)
	.align		4
.L_10:
        /*0040*/ 	.word	index@(_ZN36_GLOBAL__N__da7970e1_4_k_cu_4fd888af18tensor_copy_kernelILi256EEEvPKfPfl)
        /*0044*/ 	.word	0x00000000
.L_11:


//--------------------- .nv.compat                --------------------------
	.section	.nv.compat,"",@"SHT_CUDA_COMPAT_INFO"
	.align	4
        /*0000*/ 	.byte	0x02, 0x09, 0x00, 0x00, 0x02, 0x02, 0x01, 0x00, 0x02, 0x05, 0x05, 0x00, 0x03, 0x07, 0x01, 0x01
        /*0010*/ 	.byte	0x02, 0x03, 0x00, 0x00, 0x02, 0x06, 0x01, 0x00, 0x04, 0x0b, 0x08, 0x00, 0x09, 0x00, 0x00, 0x00
        /*0020*/ 	.byte	0x00, 0x00, 0x00, 0x00


//--------------------- .nv.info._ZN36_GLOBAL__N__da7970e1_4_k_cu_4fd888af17tensor_add_kernelILi256EEEvPKfPfl --------------------------
	.section	.nv.info._ZN36_GLOBAL__N__da7970e1_4_k_cu_4fd888af17tensor_add_kernelILi256EEEvPKfPfl,"",@"SHT_CUDA_INFO"
	.sectionflags	@""
	.align	4


	//----- nvinfo : EIATTR_CUDA_API_VERSION
	.align		4
        /*0000*/ 	.byte	0x04, 0x37
        /*0002*/ 	.short	(.L_13 - .L_12)
.L_12:
        /*0004*/ 	.word	0x00000082


	//----- nvinfo : EIATTR_KPARAM_INFO
	.align		4
.L_13:
        /*0008*/ 	.byte	0x04, 0x17
        /*000a*/ 	.short	(.L_15 - .L_14)
.L_14:
        /*000c*/ 	.word	0x00000000
        /*0010*/ 	.short	0x0002
        /*0012*/ 	.short	0x0010
        /*0014*/ 	.byte	0x00, 0xf0, 0x21, 0x00


	//----- nvinfo : EIATTR_KPARAM_INFO
	.align		4
.L_15:
        /*0018*/ 	.byte	0x04, 0x17
        /*001a*/ 	.short	(.L_17 - .L_16)
.L_16:
        /*001c*/ 	.word	0x00000000
        /*0020*/ 	.short	0x0001
        /*0022*/ 	.short	0x0008
        /*0024*/ 	.byte	0x00, 0xf5, 0x21, 0x00


	//----- nvinfo : EIATTR_KPARAM_INFO
	.align		4
.L_17:
        /*0028*/ 	.byte	0x04, 0x17
        /*002a*/ 	.short	(.L_19 - .L_18)
.L_18:
        /*002c*/ 	.word	0x00000000
        /*0030*/ 	.short	0x0000
        /*0032*/ 	.short	0x0000
        /*0034*/ 	.byte	0x00, 0xf5, 0x21, 0x00


	//----- nvinfo : EIATTR_SPARSE_MMA_MASK
	.align		4
.L_19:
        /*0038*/ 	.byte	0x03, 0x50
        /*003a*/ 	.short	0x0000


	//----- nvinfo : EIATTR_MAXREG_COUNT
	.align		4
        /*003c*/ 	.byte	0x03, 0x1b
        /*003e*/ 	.short	0x00ff


	//----- nvinfo : EIATTR_MERCURY_ISA_VERSION
	.align		4
        /*0040*/ 	.byte	0x03, 0x5f
        /*0042*/ 	.short	0x0101


	//----- nvinfo : EIATTR_VRC_CTA_INIT_COUNT
	.align		4
        /*0044*/ 	.byte	0x02, 0x4a
	.zero		1
	.zero		1


	//----- nvinfo : EIATTR_EXIT_INSTR_OFFSETS
	.align		4
        /*0048*/ 	.byte	0x04, 0x1c
        /*004a*/ 	.short	(.L_21 - .L_20)


	//   ....[0]....
.L_20:
        /*004c*/ 	.word	0x00000090


	//   ....[1]....
        /*0050*/ 	.word	0x00000160


	//----- nvinfo : EIATTR_CBANK_PARAM_SIZE
	.align		4
.L_21:
        /*0054*/ 	.byte	0x03, 0x19
        /*0056*/ 	.short	0x0018


	//----- nvinfo : EIATTR_PARAM_CBANK
	.align		4
        /*0058*/ 	.byte	0x04, 0x0a
        /*005a*/ 	.short	(.L_23 - .L_22)
	.align		4
.L_22:
        /*005c*/ 	.word	index@(.nv.constant0._ZN36_GLOBAL__N__da7970e1_4_k_cu_4fd888af17tensor_add_kernelILi256EEEvPKfPfl)
        /*0060*/ 	.short	0x0380
        /*0062*/ 	.short	0x0018


	//----- nvinfo : EIATTR_SW_WAR
	.align		4
.L_23:
        /*0064*/ 	.byte	0x04, 0x36
        /*0066*/ 	.short	(.L_25 - .L_24)
.L_24:
        /*0068*/ 	.word	0x00000008
.L_25:


//--------------------- .nv.info._ZN36_GLOBAL__N__da7970e1_4_k_cu_4fd888af18tensor_copy_kernelILi256EEEvPKfPfl --------------------------
	.section	.nv.info._ZN36_GLOBAL__N__da7970e1_4_k_cu_4fd888af18tensor_copy_kernelILi256EEEvPKfPfl,"",@"SHT_CUDA_INFO"
	.sectionflags	@""
	.align	4


	//----- nvinfo : EIATTR_CUDA_API_VERSION
	.align		4
        /*0000*/ 	.byte	0x04, 0x37
        /*0002*/ 	.short	(.L_27 - .L_26)
.L_26:
        /*0004*/ 	.word	0x00000082


	//----- nvinfo : EIATTR_KPARAM_INFO
	.align		4
.L_27:
        /*0008*/ 	.byte	0x04, 0x17
        /*000a*/ 	.short	(.L_29 - .L_28)
.L_28:
        /*000c*/ 	.word	0x00000000
        /*0010*/ 	.short	0x0002
        /*0012*/ 	.short	0x0010
        /*0014*/ 	.byte	0x00, 0xf0, 0x21, 0x00


	//----- nvinfo : EIATTR_KPARAM_INFO
	.align		4
.L_29:
        /*0018*/ 	.byte	0x04, 0x17
        /*001a*/ 	.short	(.L_31 - .L_30)
.L_30:
        /*001c*/ 	.word	0x00000000
        /*0020*/ 	.short	0x0001
        /*0022*/ 	.short	0x0008
        /*0024*/ 	.byte	0x00, 0xf5, 0x21, 0x00


	//----- nvinfo : EIATTR_KPARAM_INFO
	.align		4
.L_31:
        /*0028*/ 	.byte	0x04, 0x17
        /*002a*/ 	.short	(.L_33 - .L_32)
.L_32:
        /*002c*/ 	.word	0x00000000
        /*0030*/ 	.short	0x0000
        /*0032*/ 	.short	0x0000
        /*0034*/ 	.byte	0x00, 0xf5, 0x21, 0x00


	//----- nvinfo : EIATTR_SPARSE_MMA_MASK
	.align		4
.L_33:
        /*0038*/ 	.byte	0x03, 0x50
        /*003a*/ 	.short	0x0000


	//----- nvinfo : EIATTR_MAXREG_COUNT
	.align		4
        /*003c*/ 	.byte	0x03, 0x1b
        /*003e*/ 	.short	0x00ff


	//----- nvinfo : EIATTR_MERCURY_ISA_VERSION
	.align		4
        /*0040*/ 	.byte	0x03, 0x5f
        /*0042*/ 	.short	0x0101


	//----- nvinfo : EIATTR_VRC_CTA_INIT_COUNT
	.align		4
        /*0044*/ 	.byte	0x02, 0x4a
	.zero		1
	.zero		1


	//----- nvinfo : EIATTR_EXIT_INSTR_OFFSETS
	.align		4
        /*0048*/ 	.byte	0x04, 0x1c
        /*004a*/ 	.short	(.L_35 - .L_34)


	//   ....[0]....
.L_34:
        /*004c*/ 	.word	0x00000090


	//   ....[1]....
        /*0050*/ 	.word	0x00000140


	//----- nvinfo : EIATTR_CBANK_PARAM_SIZE
	.align		4
.L_35:
        /*0054*/ 	.byte	0x03, 0x19
        /*0056*/ 	.short	0x0018


	//----- nvinfo : EIATTR_PARAM_CBANK
	.align		4
        /*0058*/ 	.byte	0x04, 0x0a
        /*005a*/ 	.short	(.L_37 - .L_36)
	.align		4
.L_36:
        /*005c*/ 	.word	index@(.nv.constant0._ZN36_GLOBAL__N__da7970e1_4_k_cu_4fd888af18tensor_copy_kernelILi256EEEvPKfPfl)
        /*0060*/ 	.short	0x0380
        /*0062*/ 	.short	0x0018


	//----- nvinfo : EIATTR_SW_WAR
	.align		4
.L_37:
        /*0064*/ 	.byte	0x04, 0x36
        /*0066*/ 	.short	(.L_39 - .L_38)
.L_38:
        /*0068*/ 	.word	0x00000008
.L_39:


//--------------------- .nv.callgraph             --------------------------
	.section	.nv.callgraph,"",@"SHT_CUDA_CALLGRAPH"
	.align	4
	.sectionentsize	8
	.align		4
        /*0000*/ 	.word	0x00000000
	.align		4
        /*0004*/ 	.word	0xffffffff
	.align		4
        /*0008*/ 	.word	0x00000000
	.align		4
        /*000c*/ 	.word	0xfffffffe
	.align		4
        /*0010*/ 	.word	0x00000000
	.align		4
        /*0014*/ 	.word	0xfffffffd
	.align		4
        /*0018*/ 	.word	0x00000000
	.align		4
        /*001c*/ 	.word	0xfffffffc


//--------------------- .text._ZN36_GLOBAL__N__da7970e1_4_k_cu_4fd888af17tensor_add_kernelILi256EEEvPKfPfl --------------------------
	.section	.text._ZN36_GLOBAL__N__da7970e1_4_k_cu_4fd888af17tensor_add_kernelILi256EEEvPKfPfl,"ax",@progbits
	.align	128
.text._ZN36_GLOBAL__N__da7970e1_4_k_cu_4fd888af17tensor_add_kernelILi256EEEvPKfPfl:
        .type           _ZN36_GLOBAL__N__da7970e1_4_k_cu_4fd888af17tensor_add_kernelILi256EEEvPKfPfl,@function
        .size           _ZN36_GLOBAL__N__da7970e1_4_k_cu_4fd888af17tensor_add_kernelILi256EEEvPKfPfl,(.L_x_2 - _ZN36_GLOBAL__N__da7970e1_4_k_cu_4fd888af17tensor_add_kernelILi256EEEvPKfPfl)
        .other          _ZN36_GLOBAL__N__da7970e1_4_k_cu_4fd888af17tensor_add_kernelILi256EEEvPKfPfl,@"STO_CUDA_ENTRY STV_DEFAULT"
_ZN36_GLOBAL__N__da7970e1_4_k_cu_4fd888af17tensor_add_kernelILi256EEEvPKfPfl:
[----:B------:R-:W-:Y:S01]  /*0000*/  LDC R1, c[0x0][0x37c] ;  /* 0x0000df00ff017b82 */ /* 0x000fe20000000800 */
[----:B------:R-:W0:Y:S01]  /*0010*/  S2R R5, SR_CTAID.X ;  /* 0x0000000000057919 */ /* 0x000e220000002500 */
[----:B------:R-:W0:Y:S01]  /*0020*/  LDCU UR4, c[0x0][0x360] ;  /* 0x00006c00ff0477ac */ /* 0x000e220008000800 */
[----:B------:R-:W-:Y:S01]  /*0030*/  IMAD.MOV.U32 R3, RZ, RZ, RZ ;  /* 0x000000ffff037224 */ /* 0x000fe200078e00ff */
[----:B------:R-:W0:Y:S01]  /*0040*/  S2R R2, SR_TID.X ;  /* 0x0000000000027919 */ /* 0x000e220000002100 */
[----:B------:R-:W1:Y:S01]  /*0050*/  LDCU.64 UR6, c[0x0][0x390] ;  /* 0x00007200ff0677ac */ /* 0x000e620008000a00 */
[----:B0-----:R-:W-:-:S03]  /*0060*/  IMAD.WIDE.U32 R2, R5, UR4, R2 ;  /* 0x0000000405027c25 */ /* 0x001fc6000f8e0002 */
[----:B-1----:R-:W-:-:S04]  /*0070*/  ISETP.GE.U32.AND P0, PT, R2, UR6, PT ;  /* 0x0000000602007c0c */ /* 0x002fc8000bf06070 */
[----:B------:R-:W-:-:S13]  /*0080*/  ISETP.GE.AND.EX P0, PT, R3, UR7, PT, P0 ;  /* 0x0000000703007c0c */ /* 0x000fda000bf06300 */
[----:B------:R-:W-:Y:S05]  /*0090*/  @P0 EXIT ;  /* 0x000000000000094d */ /* 0x000fea0003800000 */
[----:B------:R-:W0:Y:S01]  /*00a0*/  LDCU.128 UR8, c[0x0][0x380] ;  /* 0x00007000ff0877ac */ /* 0x000e220008000c00 */
[C---:B------:R-:W-:Y:S01]  /*00b0*/  IMAD.SHL.U32 R0, R2.reuse, 0x4, RZ ;  /* 0x0000000402007824 */ /* 0x040fe200078e00ff */
[----:B------:R-:W-:Y:S01]  /*00c0*/  SHF.L.U64.HI R3, R2, 0x2, R3 ;  /* 0x0000000202037819 */ /* 0x000fe20000010203 */
[----:B------:R-:W1:Y:S03]  /*00d0*/  LDCU.64 UR4, c[0x0][0x358] ;  /* 0x00006b00ff0477ac */ /* 0x000e660008000a00 */
[C---:B0-----:R-:W-:Y:S02]  /*00e0*/  IADD3 R4, P0, PT, R0.reuse, UR8, RZ ;  /* 0x0000000800047c10 */ /* 0x041fe4000ff1e0ff */
[----:B------:R-:W-:Y:S02]  /*00f0*/  IADD3 R2, P1, PT, R0, UR10, RZ ;  /* 0x0000000a00027c10 */ /* 0x000fe4000ff3e0ff */
[----:B------:R-:W-:-:S02]  /*0100*/  IADD3.X R5, PT, PT, R3, UR9, RZ, P0, !PT ;  /* 0x0000000903057c10 */ /* 0x000fc400087fe4ff */
[----:B------:R-:W-:-:S03]  /*0110*/  IADD3.X R3, PT, PT, R3, UR11, RZ, P1, !PT ;  /* 0x0000000b03037c10 */ /* 0x000fc60008ffe4ff */
[----:B-1----:R-:W2:Y:S04]  /*0120*/  LDG.E.CONSTANT R4, desc[UR4][R4.64] ;  /* 0x0000000404047981 */ /* 0x002ea8000c1e9900 */
[----:B------:R-:W2:Y:S02]  /*0130*/  LDG.E R7, desc[UR4][R2.64] ;  /* 0x0000000402077981 */ /* 0x000ea4000c1e1900 */
[----:B--2---:R-:W-:-:S05]  /*0140*/  FADD R7, R4, R7 ;  /* 0x0000000704077221 */ /* 0x004fca0000000000 */
[----:B------:R-:W-:Y:S01]  /*0150*/  STG.E desc[UR4][R2.64], R7 ;  /* 0x0000000702007986 */ /* 0x000fe2000c101904 */
[----:B------:R-:W-:Y:S05]  /*0160*/  EXIT ;  /* 0x000000000000794d */ /* 0x000fea0003800000 */
.L_x_0:
[----:B------:R-:W-:-:S00]  /*0170*/  BRA `(.L_x_0) ;  /* 0xfffffffc00fc7947 */ /* 0x000fc0000383ffff */
[----:B------:R-:W-:-:S00]  /*0180*/  NOP ;  /* 0x0000000000007918 */ /* 0x000fc00000000000 */
[----:B------:R-:W-:-:S00]  /*0190*/  NOP ;  /* 0x0000000000007918 */ /* 0x000fc00000000000 */
[----:B------:R-:W-:-:S00]  /*01a0*/  NOP ;  /* 0x0000000000007918 */ /* 0x000fc00000000000 */
[----:B------:R-:W-:-:S00]  /*01b0*/  NOP ;  /* 0x0000000000007918 */ /* 0x000fc00000000000 */
[----:B------:R-:W-:-:S00]  /*01c0*/  NOP ;  /* 0x0000000000007918 */ /* 0x000fc00000000000 */
[----:B------:R-:W-:-:S00]  /*01d0*/  NOP ;  /* 0x0000000000007918 */ /* 0x000fc00000000000 */
[----:B------:R-:W-:-:S00]  /*01e0*/  NOP ;  /* 0x0000000000007918 */ /* 0x000fc00000000000 */
[----:B------:R-:W-:-:S00]  /*01f0*/  NOP ;  /* 0x0000000000007918 */ /* 0x000fc00000000000 */
.L_x_2:


//--------------------- .text._ZN36_GLOBAL__N__da7970e1_4_k_cu_4fd888af18tensor_copy_kernelILi256EEEvPKfPfl --------------------------
	.section	.text._ZN36_GLOBAL__N__da7970e1_4_k_cu_4fd888af18tensor_copy_kernelILi256EEEvPKfPfl,"ax",@progbits
	.align	128
.text._ZN36_GLOBAL__N__da7970e1_4_k_cu_4fd888af18tensor_copy_kernelILi256EEEvPKfPfl:
        .type           _ZN36_GLOBAL__N__da7970e1_4_k_cu_4fd888af18tensor_copy_kernelILi256EEEvPKfPfl,@function
        .size           _ZN36_GLOBAL__N__da7970e1_4_k_cu_4fd888af18tensor_copy_kernelILi256EEEvPKfPfl,(.L_x_3 - _ZN36_GLOBAL__N__da7970e1_4_k_cu_4fd888af18tensor_copy_kernelILi256EEEvPKfPfl)
        .other          _ZN36_GLOBAL__N__da7970e1_4_k_cu_4fd888af18tensor_copy_kernelILi256EEEvPKfPfl,@"STO_CUDA_ENTRY STV_DEFAULT"
_ZN36_GLOBAL__N__da7970e1_4_k_cu_4fd888af18tensor_copy_kernelILi256EEEvPKfPfl:
        /* <DEDUP_REMOVED lines=14> */
[----:B0-----:R-:W-:-:S04]  /*00e0*/  IADD3 R2, P0, PT, R4, UR8, RZ ;  /* 0x0000000804027c10 */ /* 0x001fc8000ff1e0ff */
[----:B------:R-:W-:-:S06]  /*00f0*/  IADD3.X R3, PT, PT, R0, UR9, RZ, P0, !PT ;  /* 0x0000000900037c10 */ /* 0x000fcc00087fe4ff */
[----:B-1----:R-:W2:Y:S01]  /*0100*/  LDG.E.CONSTANT R3, desc[UR4][R2.64] ;  /* 0x0000000402037981 */ /* 0x002ea2000c1e9900 */
[----:B------:R-:W-:-:S04]  /*0110*/  IADD3 R4, P0, PT, R4, UR10, RZ ;  /* 0x0000000a04047c10 */ /* 0x000fc8000ff1e0ff */
[----:B------:R-:W-:-:S05]  /*0120*/  IADD3.X R5, PT, PT, R0, UR11, RZ, P0, !PT ;  /* 0x0000000b00057c10 */ /* 0x000fca00087fe4ff */
[----:B--2---:R-:W-:Y:S01]  /*0130*/  STG.E desc[UR4][R4.64], R3 ;  /* 0x0000000304007986 */ /* 0x004fe2000c101904 */
[----:B------:R-:W-:Y:S05]  /*0140*/  EXIT ;  /* 0x000000000000794d */ /* 0x000fea0003800000 */
.L_x_1:
        /* <DEDUP_REMOVED lines=11> */
.L_x_3:


//--------------------- .nv.shared.reserved.0     --------------------------
	.section	.nv.shared.reserved.0,"aw",@nobits
	.weak		__nv_reservedSMEM_offset_0_alias
	.size		__nv_reservedSMEM_offset_0_alias, 0, 64
	.other		__nv_reservedSMEM_offset_0_alias,@"STO_CUDA_RESERVED_SHARED STV_DEFAULT"
__nv_reservedSMEM_offset_0_alias:
	.zero		0
	.zero		64


//--------------------- .nv.constant0._ZN36_GLOBAL__N__da7970e1_4_k_cu_4fd888af17tensor_add_kernelILi256EEEvPKfPfl --------------------------
	.section	.nv.constant0._ZN36_GLOBAL__N__da7970e1_4_k_cu_4fd888af17tensor_add_kernelILi256EEEvPKfPfl,"a",@progbits
	.sectionflags	@""
	.align	4
.nv.constant0._ZN36_GLOBAL__N__da7970e1_4_k_cu_4fd888af17tensor_add_kernelILi256EEEvPKfPfl:
	.zero		920


//--------------------- .nv.constant0._ZN36_GLOBAL__N__da7970e1_4_k_cu_4fd888af18tensor_copy_kernelILi256EEEvPKfPfl --------------------------
	.section	.nv.constant0._ZN36_GLOBAL__N__da7970e1_4_k_cu_4fd888af18tensor_copy_kernelILi256EEEvPKfPfl,"a",@progbits
	.sectionflags	@""
	.align	4
.nv.constant0._ZN36_GLOBAL__N__da7970e1_4_k_cu_4fd888af18tensor_copy_kernelILi256EEEvPKfPfl:
	.zero		920


//--------------------- SYMBOLS --------------------------

	.type		.nv.reservedSmem.offset0,@object
	.size		.nv.reservedSmem.offset0,0x4
